//
// Generated by NVIDIA NVVM Compiler
//
// Compiler Build ID: CL-36424714
// Cuda compilation tools, release 13.0, V13.0.88
// Based on NVVM 20.0.0
//

.version 9.0
.target sm_100
.address_size 64

	// .globl	_Z8transferPiS_

.visible .entry _Z8transferPiS_(
	.param .u64 .ptr .align 1 _Z8transferPiS__param_0,
	.param .u64 .ptr .align 1 _Z8transferPiS__param_1
)
{
	.reg .pred 	%p<2>;
	.reg .b32 	%r<14>;
	.reg .b64 	%rd<10>;

	ld.param.u64 	%rd2, [_Z8transferPiS__param_0];
	ld.param.u64 	%rd3, [_Z8transferPiS__param_1];
	cvta.to.global.u64 	%rd1, %rd3;
	mov.u32 	%r2, %tid.y;
	mov.u32 	%r3, %tid.x;
	mov.u32 	%r4, %ntid.x;
	mad.lo.s32 	%r1, %r2, %r4, %r3;
	mul.hi.u32 	%r5, %r1, -2045222521;
	sub.s32 	%r6, %r1, %r5;
	shr.u32 	%r7, %r6, 1;
	add.s32 	%r8, %r7, %r5;
	shr.u32 	%r9, %r8, 4;
	sub.s32 	%r10, %r1, %r9;
	and.b32  	%r11, %r10, 1;
	setp.eq.b32 	%p1, %r11, 1;
	@%p1 bra 	$L__BB0_2;
	cvta.to.global.u64 	%rd6, %rd2;
	mul.wide.u32 	%rd7, %r1, 4;
	add.s64 	%rd8, %rd6, %rd7;
	ld.global.u32 	%r13, [%rd8];
	add.s64 	%rd9, %rd1, %rd7;
	st.global.u32 	[%rd9], %r13;
	bra.uni 	$L__BB0_3;
$L__BB0_2:
	mul.wide.u32 	%rd4, %r1, 4;
	add.s64 	%rd5, %rd1, %rd4;
	mov.b32 	%r12, 0;
	st.global.u32 	[%rd5], %r12;
$L__BB0_3:
	ret;

}


// ===== COMPILED SASS (sm_100) =====

	.target	sm_100

	.elftype	@"ET_EXEC"


//--------------------- .note.nv.tkinfo           --------------------------
	.section	.note.nv.tkinfo,"",@"SHT_NOTE"
	.sectionflags	@"SHF_NOTE_NV_TKINFO"
	.tkinfo
        /*0018*/ 	.word	0x00000002
        /*0030*/ 	.string	""
        /*0030*/ 	.string	"ptxas"
        /*0030*/ 	.string	"Cuda compilation tools, release 13.0, V13.0.88"
        /*0030*/ 	.string	"Build cuda_13.0.r13.0/compiler.36424714_0"
        /*0030*/ 	.string	"-arch sm_100 -m 64 "



//--------------------- .note.nv.cuinfo           --------------------------
	.section	.note.nv.cuinfo,"",@"SHT_NOTE"
	.sectionflags	@"SHF_NOTE_NV_CUINFO"
        /*0018*/ 	.short	0x0002
        /*001a*/ 	.short	0x0064
        /*001c*/ 	.short	0x0082
	.zero		2


//--------------------- .nv.info                  --------------------------
	.section	.nv.info,"",@"SHT_CUDA_INFO"
	.align	4


	//----- nvinfo : EIATTR_REGCOUNT
	.align		4
        /*0000*/ 	.byte	0x04, 0x2f
        /*0002*/ 	.short	(.L_1 - .L_0)
	.align		4
.L_0:
        /*0004*/ 	.word	index@(_Z8transferPiS_)
        /*0008*/ 	.word	0x0000000a


	//----- nvinfo : EIATTR_FRAME_SIZE
	.align		4
.L_1:
        /*000c*/ 	.byte	0x04, 0x11
        /*000e*/ 	.short	(.L_3 - .L_2)
	.align		4
.L_2:
        /*0010*/ 	.word	index@(_Z8transferPiS_)
        /*0014*/ 	.word	0x00000000


	//----- nvinfo : EIATTR_MIN_STACK_SIZE
	.align		4
.L_3:
        /*0018*/ 	.byte	0x04, 0x12
        /*001a*/ 	.short	(.L_5 - .L_4)
	.align		4
.L_4:
        /*001c*/ 	.word	index@(_Z8transferPiS_)
        /*0020*/ 	.word	0x00000000
.L_5:


//--------------------- .nv.compat                --------------------------
	.section	.nv.compat,"",@"SHT_CUDA_COMPAT_INFO"
	.align	4
        /*0000*/ 	.byte	0x02, 0x09, 0x00, 0x00, 0x02, 0x02, 0x01, 0x00, 0x02, 0x05, 0x05, 0x00, 0x03, 0x07, 0x01, 0x01
        /*0010*/ 	.byte	0x02, 0x03, 0x00, 0x00, 0x02, 0x06, 0x01, 0x00, 0x04, 0x0b, 0x08, 0x00, 0x09, 0x00, 0x00, 0x00
        /*0020*/ 	.byte	0x00, 0x00, 0x00, 0x00


//--------------------- .nv.info._Z8transferPiS_  --------------------------
	.section	.nv.info._Z8transferPiS_,"",@"SHT_CUDA_INFO"
	.sectionflags	@""
	.align	4


	//----- nvinfo : EIATTR_CUDA_API_VERSION
	.align		4
        /*0000*/ 	.byte	0x04, 0x37
        /*0002*/ 	.short	(.L_7 - .L_6)
.L_6:
        /*0004*/ 	.word	0x00000082


	//----- nvinfo : EIATTR_KPARAM_INFO
	.align		4
.L_7:
        /*0008*/ 	.byte	0x04, 0x17
        /*000a*/ 	.short	(.L_9 - .L_8)
.L_8:
        /*000c*/ 	.word	0x00000000
        /*0010*/ 	.short	0x0001
        /*0012*/ 	.short	0x0008
        /*0014*/ 	.byte	0x00, 0xf5, 0x21, 0x00


	//----- nvinfo : EIATTR_KPARAM_INFO
	.align		4
.L_9:
        /*0018*/ 	.byte	0x04, 0x17
        /*001a*/ 	.short	(.L_11 - .L_10)
.L_10:
        /*001c*/ 	.word	0x00000000
        /*0020*/ 	.short	0x0000
        /*0022*/ 	.short	0x0000
        /*0024*/ 	.byte	0x00, 0xf5, 0x21, 0x00


	//----- nvinfo : EIATTR_SPARSE_MMA_MASK
	.align		4
.L_11:
        /*0028*/ 	.byte	0x03, 0x50
        /*002a*/ 	.short	0x0000


	//----- nvinfo : EIATTR_MAXREG_COUNT
	.align		4
        /*002c*/ 	.byte	0x03, 0x1b
        /*002e*/ 	.short	0x00ff


	//----- nvinfo : EIATTR_MERCURY_ISA_VERSION
	.align		4
        /*0030*/ 	.byte	0x03, 0x5f
        /*0032*/ 	.short	0x0101


	//----- nvinfo : EIATTR_VRC_CTA_INIT_COUNT
	.align		4
        /*0034*/ 	.byte	0x02, 0x4a
	.zero		1
	.zero		1


	//----- nvinfo : EIATTR_EXIT_INSTR_OFFSETS
	.align		4
        /*0038*/ 	.byte	0x04, 0x1c
        /*003a*/ 	.short	(.L_13 - .L_12)


	//   ....[0]....
.L_12:
        /*003c*/ 	.word	0x00000140


	//   ....[1]....
        /*0040*/ 	.word	0x00000180


	//----- nvinfo : EIATTR_CRS_STACK_SIZE
	.align		4
.L_13:
        /*0044*/ 	.byte	0x04, 0x1e
        /*0046*/ 	.short	(.L_15 - .L_14)
.L_14:
        /*0048*/ 	.word	0x00000000


	//----- nvinfo : EIATTR_CBANK_PARAM_SIZE
	.align		4
.L_15:
        /*004c*/ 	.byte	0x03, 0x19
        /*004e*/ 	.short	0x0010


	//----- nvinfo : EIATTR_PARAM_CBANK
	.align		4
        /*0050*/ 	.byte	0x04, 0x0a
        /*0052*/ 	.short	(.L_17 - .L_16)
	.align		4
.L_16:
        /*0054*/ 	.word	index@(.nv.constant0._Z8transferPiS_)
        /*0058*/ 	.short	0x0380
        /*005a*/ 	.short	0x0010


	//----- nvinfo : EIATTR_SW_WAR
	.align		4
.L_17:
        /*005c*/ 	.byte	0x04, 0x36
        /*005e*/ 	.short	(.L_19 - .L_18)
.L_18:
        /*0060*/ 	.word	0x00000008
.L_19:


//--------------------- .nv.callgraph             --------------------------
	.section	.nv.callgraph,"",@"SHT_CUDA_CALLGRAPH"
	.align	4
	.sectionentsize	8
	.align		4
        /*0000*/ 	.word	0x00000000
	.align		4
        /*0004*/ 	.word	0xffffffff
	.align		4
        /*0008*/ 	.word	0x00000000
	.align		4
        /*000c*/ 	.word	0xfffffffe
	.align		4
        /*0010*/ 	.word	0x00000000
	.align		4
        /*0014*/ 	.word	0xfffffffd
	.align		4
        /*0018*/ 	.word	0x00000000
	.align		4
        /*001c*/ 	.word	0xfffffffc


//--------------------- .text._Z8transferPiS_     --------------------------
	.section	.text._Z8transferPiS_,"ax",@progbits
	.align	128
        .global         _Z8transferPiS_
        .type           _Z8transferPiS_,@function
        .size           _Z8transferPiS_,(.L_x_2 - _Z8transferPiS_)
        .other          _Z8transferPiS_,@"STO_CUDA_ENTRY STV_DEFAULT"
_Z8transferPiS_:
.text._Z8transferPiS_:
[----:B------:R-:W-:Y:S01]  /*0000*/  LDC R1, c[0x0][0x37c] ;  /* 0x0000df00ff017b82 */ /* 0x000fe20000000800 */
[----:B------:R-:W0:Y:S01]  /*0010*/  S2R R7, SR_TID.Y ;  /* 0x0000000000077919 */ /* 0x000e220000002200 */
[----:B------:R-:W0:Y:S01]  /*0020*/  LDCU UR4, c[0x0][0x360] ;  /* 0x00006c00ff0477ac */ /* 0x000e220008000800 */
[----:B------:R-:W0:Y:S02]  /*0030*/  S2R R0, SR_TID.X ;  /* 0x0000000000007919 */ /* 0x000e240000002100 */
[----:B0-----:R-:W-:Y:S01]  /*0040*/  IMAD R7, R7, UR4, R0 ;  /* 0x0000000407077c24 */ /* 0x001fe2000f8e0200 */
[----:B------:R-:W0:Y:S03]  /*0050*/  LDCU.64 UR4, c[0x0][0x358] ;  /* 0x00006b00ff0477ac */ /* 0x000e260008000a00 */
[----:B------:R-:W-:-:S05]  /*0060*/  IMAD.HI.U32 R0, R7, -0x79e79e79, RZ ;  /* 0x8618618707007827 */ /* 0x000fca00078e00ff */
[----:B------:R-:W-:-:S04]  /*0070*/  IADD3 R3, PT, PT, R7, -R0, RZ ;  /* 0x8000000007037210 */ /* 0x000fc80007ffe0ff */
[----:B------:R-:W-:-:S04]  /*0080*/  LEA.HI R3, R3, R0, RZ, 0x1f ;  /* 0x0000000003037211 */ /* 0x000fc800078ff8ff */
[----:B------:R-:W-:-:S04]  /*0090*/  SHF.R.U32.HI R0, RZ, 0x4, R3 ;  /* 0x00000004ff007819 */ /* 0x000fc80000011603 */
[----:B------:R-:W-:-:S04]  /*00a0*/  IADD3 R0, PT, PT, R7, -R0, RZ ;  /* 0x8000000007007210 */ /* 0x000fc80007ffe0ff */
[----:B------:R-:W-:-:S04]  /*00b0*/  LOP3.LUT R0, R0, 0x1, RZ, 0xc0, !PT ;  /* 0x0000000100007812 */ /* 0x000fc800078ec0ff */
[----:B------:R-:W-:-:S13]  /*00c0*/  ISETP.NE.U32.AND P0, PT, R0, 0x1, PT ;  /* 0x000000010000780c */ /* 0x000fda0003f05070 */
[----:B0-----:R-:W-:Y:S05]  /*00d0*/  @!P0 BRA `(.L_x_0) ;  /* 0x00000000001c8947 */ /* 0x001fea0003800000 */
[----:B------:R-:W0:Y:S08]  /*00e0*/  LDC.64 R2, c[0x0][0x380] ;  /* 0x0000e000ff027b82 */ /* 0x000e300000000a00 */
[----:B------:R-:W1:Y:S01]  /*00f0*/  LDC.64 R4, c[0x0][0x388] ;  /* 0x0000e200ff047b82 */ /* 0x000e620000000a00 */
[----:B0-----:R-:W-:-:S06]  /*0100*/  IMAD.WIDE.U32 R2, R7, 0x4, R2 ;  /* 0x0000000407027825 */ /* 0x001fcc00078e0002 */
[----:B------:R-:W2:Y:S01]  /*0110*/  LDG.E R3, desc[UR4][R2.64] ;  /* 0x0000000402037981 */ /* 0x000ea2000c1e1900 */
[----:B-1----:R-:W-:-:S05]  /*0120*/  IMAD.WIDE.U32 R4, R7, 0x4, R4 ;  /* 0x0000000407047825 */ /* 0x002fca00078e0004 */
[----:B--2---:R-:W-:Y:S01]  /*0130*/  STG.E desc[UR4][R4.64], R3 ;  /* 0x0000000304007986 */ /* 0x004fe2000c101904 */
[----:B------:R-:W-:Y:S05]  /*0140*/  EXIT ;  /* 0x000000000000794d */ /* 0x000fea0003800000 */
.L_x_0:
[----:B------:R-:W0:Y:S02]  /*0150*/  LDC.64 R2, c[0x0][0x388] ;  /* 0x0000e200ff027b82 */ /* 0x000e240000000a00 */
[----:B0-----:R-:W-:-:S05]  /*0160*/  IMAD.WIDE.U32 R2, R7, 0x4, R2 ;  /* 0x0000000407027825 */ /* 0x001fca00078e0002 */
[----:B------:R-:W-:Y:S01]  /*0170*/  STG.E desc[UR4][R2.64], RZ ;  /* 0x000000ff02007986 */ /* 0x000fe2000c101904 */
[----:B------:R-:W-:Y:S05]  /*0180*/  EXIT ;  /* 0x000000000000794d */ /* 0x000fea0003800000 */
.L_x_1:
[----:B------:R-:W-:-:S00]  /*0190*/  BRA `(.L_x_1) ;  /* 0xfffffffc00fc7947 */ /* 0x000fc0000383ffff */
[----:B------:R-:W-:-:S00]  /*01a0*/  NOP ;  /* 0x0000000000007918 */ /* 0x000fc00000000000 */
        /* <DEDUP_REMOVED lines=13> */
.L_x_2:


//--------------------- .nv.shared.reserved.0     --------------------------
	.section	.nv.shared.reserved.0,"aw",@nobits
	.weak		__nv_reservedSMEM_offset_0_alias
	.size		__nv_reservedSMEM_offset_0_alias, 0, 64
	.other		__nv_reservedSMEM_offset_0_alias,@"STO_CUDA_RESERVED_SHARED STV_DEFAULT"
__nv_reservedSMEM_offset_0_alias:
	.zero		0
	.zero		64


//--------------------- .nv.constant0._Z8transferPiS_ --------------------------
	.section	.nv.constant0._Z8transferPiS_,"a",@progbits
	.sectionflags	@""
	.align	4
.nv.constant0._Z8transferPiS_:
	.zero		912


//--------------------- SYMBOLS --------------------------

	.type		.nv.reservedSmem.offset0,@object
	.size		.nv.reservedSmem.offset0,0x4
